//
// Generated by NVIDIA NVVM Compiler
//
// Compiler Build ID: CL-36424714
// Cuda compilation tools, release 13.0, V13.0.88
// Based on NVVM 20.0.0
//

.version 9.0
.target sm_100
.address_size 64

	// .globl	_Z19matmul_kernel_basicPKfS0_Pfiii
.extern .func  (.param .b32 func_retval0) vprintf
(
	.param .b64 vprintf_param_0,
	.param .b64 vprintf_param_1
)
;
// a has been demoted
// b has been demoted
.global .align 1 .b8 $str[58] = {98, 108, 111, 99, 107, 68, 105, 109, 46, 120, 58, 37, 100, 10, 32, 98, 108, 111, 99, 107, 68, 105, 109, 46, 121, 58, 37, 100, 10, 32, 103, 114, 105, 100, 68, 105, 109, 46, 120, 58, 37, 100, 10, 32, 103, 114, 105, 100, 68, 105, 109, 46, 121, 58, 37, 100, 10};

.visible .entry _Z19matmul_kernel_basicPKfS0_Pfiii(
	.param .u64 .ptr .align 1 _Z19matmul_kernel_basicPKfS0_Pfiii_param_0,
	.param .u64 .ptr .align 1 _Z19matmul_kernel_basicPKfS0_Pfiii_param_1,
	.param .u64 .ptr .align 1 _Z19matmul_kernel_basicPKfS0_Pfiii_param_2,
	.param .u32 _Z19matmul_kernel_basicPKfS0_Pfiii_param_3,
	.param .u32 _Z19matmul_kernel_basicPKfS0_Pfiii_param_4,
	.param .u32 _Z19matmul_kernel_basicPKfS0_Pfiii_param_5
)
{
	.local .align 16 .b8 	__local_depot0[16];
	.reg .b64 	%SP;
	.reg .b64 	%SPL;
	.reg .pred 	%p<10>;
	.reg .b32 	%r<47>;
	.reg .b32 	%f<68>;
	.reg .b64 	%rd<44>;

	mov.u64 	%SPL, __local_depot0;
	cvta.local.u64 	%SP, %SPL;
	ld.param.u64 	%rd5, [_Z19matmul_kernel_basicPKfS0_Pfiii_param_0];
	ld.param.u64 	%rd6, [_Z19matmul_kernel_basicPKfS0_Pfiii_param_1];
	ld.param.u64 	%rd4, [_Z19matmul_kernel_basicPKfS0_Pfiii_param_2];
	ld.param.u32 	%r20, [_Z19matmul_kernel_basicPKfS0_Pfiii_param_4];
	ld.param.u32 	%r21, [_Z19matmul_kernel_basicPKfS0_Pfiii_param_5];
	cvta.to.global.u64 	%rd1, %rd6;
	cvta.to.global.u64 	%rd2, %rd5;
	add.u64 	%rd7, %SP, 0;
	add.u64 	%rd8, %SPL, 0;
	mov.u32 	%r22, %ctaid.x;
	mov.u32 	%r23, %ntid.x;
	mov.u32 	%r24, %tid.x;
	mad.lo.s32 	%r1, %r22, %r23, %r24;
	mov.u32 	%r25, %ntid.y;
	mov.u32 	%r26, %nctaid.x;
	mov.u32 	%r27, %nctaid.y;
	st.local.v4.u32 	[%rd8], {%r23, %r25, %r26, %r27};
	mov.u64 	%rd9, $str;
	cvta.global.u64 	%rd10, %rd9;
	{ // callseq 0, 0
	.param .b64 param0;
	st.param.b64 	[param0], %rd10;
	.param .b64 param1;
	st.param.b64 	[param1], %rd7;
	.param .b32 retval0;
	call.uni (retval0), 
	vprintf, 
	(
	param0, 
	param1
	);
	ld.param.b32 	%r28, [retval0];
	} // callseq 0
	mov.u32 	%r30, %ctaid.y;
	mov.u32 	%r31, %tid.y;
	mad.lo.s32 	%r2, %r30, %r25, %r31;
	setp.lt.s32 	%p1, %r21, 1;
	mov.f32 	%f67, 0f00000000;
	@%p1 bra 	$L__BB0_12;
	mul.lo.s32 	%r3, %r21, %r1;
	and.b32  	%r4, %r21, 7;
	setp.lt.u32 	%p2, %r21, 8;
	mov.f32 	%f67, 0f00000000;
	mov.b32 	%r45, 0;
	@%p2 bra 	$L__BB0_4;
	and.b32  	%r45, %r21, 2147483640;
	neg.s32 	%r43, %r45;
	shl.b32 	%r7, %r20, 3;
	add.s64 	%rd3, %rd2, 16;
	mov.f32 	%f67, 0f00000000;
	mul.wide.s32 	%rd15, %r20, 4;
	mov.u32 	%r41, %r3;
	mov.u32 	%r42, %r2;
$L__BB0_3:
	.pragma "nounroll";
	mul.wide.s32 	%rd11, %r41, 4;
	add.s64 	%rd12, %rd3, %rd11;
	ld.global.f32 	%f17, [%rd12+-16];
	mul.wide.s32 	%rd13, %r42, 4;
	add.s64 	%rd14, %rd1, %rd13;
	ld.global.f32 	%f18, [%rd14];
	fma.rn.f32 	%f19, %f17, %f18, %f67;
	ld.global.f32 	%f20, [%rd12+-12];
	add.s64 	%rd16, %rd14, %rd15;
	ld.global.f32 	%f21, [%rd16];
	fma.rn.f32 	%f22, %f20, %f21, %f19;
	ld.global.f32 	%f23, [%rd12+-8];
	add.s64 	%rd17, %rd16, %rd15;
	ld.global.f32 	%f24, [%rd17];
	fma.rn.f32 	%f25, %f23, %f24, %f22;
	ld.global.f32 	%f26, [%rd12+-4];
	add.s64 	%rd18, %rd17, %rd15;
	ld.global.f32 	%f27, [%rd18];
	fma.rn.f32 	%f28, %f26, %f27, %f25;
	ld.global.f32 	%f29, [%rd12];
	add.s64 	%rd19, %rd18, %rd15;
	ld.global.f32 	%f30, [%rd19];
	fma.rn.f32 	%f31, %f29, %f30, %f28;
	ld.global.f32 	%f32, [%rd12+4];
	add.s64 	%rd20, %rd19, %rd15;
	ld.global.f32 	%f33, [%rd20];
	fma.rn.f32 	%f34, %f32, %f33, %f31;
	ld.global.f32 	%f35, [%rd12+8];
	add.s64 	%rd21, %rd20, %rd15;
	ld.global.f32 	%f36, [%rd21];
	fma.rn.f32 	%f37, %f35, %f36, %f34;
	ld.global.f32 	%f38, [%rd12+12];
	add.s64 	%rd22, %rd21, %rd15;
	ld.global.f32 	%f39, [%rd22];
	fma.rn.f32 	%f67, %f38, %f39, %f37;
	add.s32 	%r43, %r43, 8;
	add.s32 	%r42, %r42, %r7;
	add.s32 	%r41, %r41, 8;
	setp.ne.s32 	%p3, %r43, 0;
	@%p3 bra 	$L__BB0_3;
$L__BB0_4:
	setp.eq.s32 	%p4, %r4, 0;
	@%p4 bra 	$L__BB0_12;
	and.b32  	%r15, %r21, 3;
	setp.lt.u32 	%p5, %r4, 4;
	@%p5 bra 	$L__BB0_7;
	add.s32 	%r33, %r45, %r3;
	mul.wide.s32 	%rd23, %r33, 4;
	add.s64 	%rd24, %rd2, %rd23;
	ld.global.f32 	%f41, [%rd24];
	mad.lo.s32 	%r34, %r45, %r20, %r2;
	mul.wide.s32 	%rd25, %r34, 4;
	add.s64 	%rd26, %rd1, %rd25;
	ld.global.f32 	%f42, [%rd26];
	fma.rn.f32 	%f43, %f41, %f42, %f67;
	ld.global.f32 	%f44, [%rd24+4];
	mul.wide.s32 	%rd27, %r20, 4;
	add.s64 	%rd28, %rd26, %rd27;
	ld.global.f32 	%f45, [%rd28];
	fma.rn.f32 	%f46, %f44, %f45, %f43;
	ld.global.f32 	%f47, [%rd24+8];
	add.s64 	%rd29, %rd28, %rd27;
	ld.global.f32 	%f48, [%rd29];
	fma.rn.f32 	%f49, %f47, %f48, %f46;
	ld.global.f32 	%f50, [%rd24+12];
	add.s64 	%rd30, %rd29, %rd27;
	ld.global.f32 	%f51, [%rd30];
	fma.rn.f32 	%f67, %f50, %f51, %f49;
	add.s32 	%r45, %r45, 4;
$L__BB0_7:
	setp.eq.s32 	%p6, %r15, 0;
	@%p6 bra 	$L__BB0_12;
	setp.eq.s32 	%p7, %r15, 1;
	@%p7 bra 	$L__BB0_10;
	add.s32 	%r35, %r45, %r3;
	mul.wide.s32 	%rd31, %r35, 4;
	add.s64 	%rd32, %rd2, %rd31;
	ld.global.f32 	%f53, [%rd32];
	mad.lo.s32 	%r36, %r45, %r20, %r2;
	mul.wide.s32 	%rd33, %r36, 4;
	add.s64 	%rd34, %rd1, %rd33;
	ld.global.f32 	%f54, [%rd34];
	fma.rn.f32 	%f55, %f53, %f54, %f67;
	ld.global.f32 	%f56, [%rd32+4];
	mul.wide.s32 	%rd35, %r20, 4;
	add.s64 	%rd36, %rd34, %rd35;
	ld.global.f32 	%f57, [%rd36];
	fma.rn.f32 	%f67, %f56, %f57, %f55;
	add.s32 	%r45, %r45, 2;
$L__BB0_10:
	and.b32  	%r37, %r21, 1;
	setp.eq.b32 	%p8, %r37, 1;
	not.pred 	%p9, %p8;
	@%p9 bra 	$L__BB0_12;
	add.s32 	%r38, %r45, %r3;
	mul.wide.s32 	%rd37, %r38, 4;
	add.s64 	%rd38, %rd2, %rd37;
	ld.global.f32 	%f58, [%rd38];
	mad.lo.s32 	%r39, %r45, %r20, %r2;
	mul.wide.s32 	%rd39, %r39, 4;
	add.s64 	%rd40, %rd1, %rd39;
	ld.global.f32 	%f59, [%rd40];
	fma.rn.f32 	%f67, %f58, %f59, %f67;
$L__BB0_12:
	cvta.to.global.u64 	%rd41, %rd4;
	mad.lo.s32 	%r40, %r20, %r1, %r2;
	mul.wide.s32 	%rd42, %r40, 4;
	add.s64 	%rd43, %rd41, %rd42;
	st.global.f32 	[%rd43], %f67;
	ret;

}
	// .globl	_Z20matmul_kernel_sharedPKfS0_Pfiii
.visible .entry _Z20matmul_kernel_sharedPKfS0_Pfiii(
	.param .u64 .ptr .align 1 _Z20matmul_kernel_sharedPKfS0_Pfiii_param_0,
	.param .u64 .ptr .align 1 _Z20matmul_kernel_sharedPKfS0_Pfiii_param_1,
	.param .u64 .ptr .align 1 _Z20matmul_kernel_sharedPKfS0_Pfiii_param_2,
	.param .u32 _Z20matmul_kernel_sharedPKfS0_Pfiii_param_3,
	.param .u32 _Z20matmul_kernel_sharedPKfS0_Pfiii_param_4,
	.param .u32 _Z20matmul_kernel_sharedPKfS0_Pfiii_param_5
)
{
	.reg .pred 	%p<3>;
	.reg .b32 	%r<36>;
	.reg .b32 	%f<105>;
	.reg .b64 	%rd<13>;
	// demoted variable
	.shared .align 4 .b8 a[4096];
	// demoted variable
	.shared .align 4 .b8 b[4096];
	ld.param.u64 	%rd3, [_Z20matmul_kernel_sharedPKfS0_Pfiii_param_0];
	ld.param.u64 	%rd4, [_Z20matmul_kernel_sharedPKfS0_Pfiii_param_1];
	ld.param.u64 	%rd5, [_Z20matmul_kernel_sharedPKfS0_Pfiii_param_2];
	ld.param.u32 	%r19, [_Z20matmul_kernel_sharedPKfS0_Pfiii_param_4];
	ld.param.u32 	%r20, [_Z20matmul_kernel_sharedPKfS0_Pfiii_param_5];
	mov.u32 	%r21, %ctaid.x;
	shl.b32 	%r22, %r21, 5;
	mov.u32 	%r1, %tid.x;
	add.s32 	%r2, %r22, %r1;
	mov.u32 	%r23, %ctaid.y;
	shl.b32 	%r3, %r23, 5;
	mov.u32 	%r4, %tid.y;
	setp.lt.s32 	%p1, %r20, 1;
	mov.f32 	%f104, 0f00000000;
	@%p1 bra 	$L__BB1_3;
	add.s32 	%r24, %r20, 31;
	shr.u32 	%r25, %r24, 5;
	shl.b32 	%r26, %r1, 7;
	mov.u32 	%r27, a;
	add.s32 	%r5, %r27, %r26;
	shl.b32 	%r28, %r4, 2;
	add.s32 	%r6, %r5, %r28;
	mov.u32 	%r29, b;
	add.s32 	%r8, %r29, %r28;
	add.s32 	%r7, %r8, %r26;
	neg.s32 	%r35, %r25;
	mad.lo.s32 	%r34, %r20, %r2, %r4;
	mad.lo.s32 	%r30, %r1, %r19, %r4;
	add.s32 	%r33, %r30, %r3;
	shl.b32 	%r12, %r19, 5;
	cvta.to.global.u64 	%rd1, %rd3;
	cvta.to.global.u64 	%rd2, %rd4;
	mov.f32 	%f104, 0f00000000;
$L__BB1_2:
	mul.wide.u32 	%rd6, %r34, 4;
	add.s64 	%rd7, %rd1, %rd6;
	ld.global.f32 	%f6, [%rd7];
	st.shared.f32 	[%r6], %f6;
	mul.wide.u32 	%rd8, %r33, 4;
	add.s64 	%rd9, %rd2, %rd8;
	ld.global.f32 	%f7, [%rd9];
	st.shared.f32 	[%r7], %f7;
	bar.sync 	0;
	ld.shared.f32 	%f8, [%r5];
	ld.shared.f32 	%f9, [%r8];
	fma.rn.f32 	%f10, %f8, %f9, %f104;
	ld.shared.f32 	%f11, [%r5+4];
	ld.shared.f32 	%f12, [%r8+128];
	fma.rn.f32 	%f13, %f11, %f12, %f10;
	ld.shared.f32 	%f14, [%r5+8];
	ld.shared.f32 	%f15, [%r8+256];
	fma.rn.f32 	%f16, %f14, %f15, %f13;
	ld.shared.f32 	%f17, [%r5+12];
	ld.shared.f32 	%f18, [%r8+384];
	fma.rn.f32 	%f19, %f17, %f18, %f16;
	ld.shared.f32 	%f20, [%r5+16];
	ld.shared.f32 	%f21, [%r8+512];
	fma.rn.f32 	%f22, %f20, %f21, %f19;
	ld.shared.f32 	%f23, [%r5+20];
	ld.shared.f32 	%f24, [%r8+640];
	fma.rn.f32 	%f25, %f23, %f24, %f22;
	ld.shared.f32 	%f26, [%r5+24];
	ld.shared.f32 	%f27, [%r8+768];
	fma.rn.f32 	%f28, %f26, %f27, %f25;
	ld.shared.f32 	%f29, [%r5+28];
	ld.shared.f32 	%f30, [%r8+896];
	fma.rn.f32 	%f31, %f29, %f30, %f28;
	ld.shared.f32 	%f32, [%r5+32];
	ld.shared.f32 	%f33, [%r8+1024];
	fma.rn.f32 	%f34, %f32, %f33, %f31;
	ld.shared.f32 	%f35, [%r5+36];
	ld.shared.f32 	%f36, [%r8+1152];
	fma.rn.f32 	%f37, %f35, %f36, %f34;
	ld.shared.f32 	%f38, [%r5+40];
	ld.shared.f32 	%f39, [%r8+1280];
	fma.rn.f32 	%f40, %f38, %f39, %f37;
	ld.shared.f32 	%f41, [%r5+44];
	ld.shared.f32 	%f42, [%r8+1408];
	fma.rn.f32 	%f43, %f41, %f42, %f40;
	ld.shared.f32 	%f44, [%r5+48];
	ld.shared.f32 	%f45, [%r8+1536];
	fma.rn.f32 	%f46, %f44, %f45, %f43;
	ld.shared.f32 	%f47, [%r5+52];
	ld.shared.f32 	%f48, [%r8+1664];
	fma.rn.f32 	%f49, %f47, %f48, %f46;
	ld.shared.f32 	%f50, [%r5+56];
	ld.shared.f32 	%f51, [%r8+1792];
	fma.rn.f32 	%f52, %f50, %f51, %f49;
	ld.shared.f32 	%f53, [%r5+60];
	ld.shared.f32 	%f54, [%r8+1920];
	fma.rn.f32 	%f55, %f53, %f54, %f52;
	ld.shared.f32 	%f56, [%r5+64];
	ld.shared.f32 	%f57, [%r8+2048];
	fma.rn.f32 	%f58, %f56, %f57, %f55;
	ld.shared.f32 	%f59, [%r5+68];
	ld.shared.f32 	%f60, [%r8+2176];
	fma.rn.f32 	%f61, %f59, %f60, %f58;
	ld.shared.f32 	%f62, [%r5+72];
	ld.shared.f32 	%f63, [%r8+2304];
	fma.rn.f32 	%f64, %f62, %f63, %f61;
	ld.shared.f32 	%f65, [%r5+76];
	ld.shared.f32 	%f66, [%r8+2432];
	fma.rn.f32 	%f67, %f65, %f66, %f64;
	ld.shared.f32 	%f68, [%r5+80];
	ld.shared.f32 	%f69, [%r8+2560];
	fma.rn.f32 	%f70, %f68, %f69, %f67;
	ld.shared.f32 	%f71, [%r5+84];
	ld.shared.f32 	%f72, [%r8+2688];
	fma.rn.f32 	%f73, %f71, %f72, %f70;
	ld.shared.f32 	%f74, [%r5+88];
	ld.shared.f32 	%f75, [%r8+2816];
	fma.rn.f32 	%f76, %f74, %f75, %f73;
	ld.shared.f32 	%f77, [%r5+92];
	ld.shared.f32 	%f78, [%r8+2944];
	fma.rn.f32 	%f79, %f77, %f78, %f76;
	ld.shared.f32 	%f80, [%r5+96];
	ld.shared.f32 	%f81, [%r8+3072];
	fma.rn.f32 	%f82, %f80, %f81, %f79;
	ld.shared.f32 	%f83, [%r5+100];
	ld.shared.f32 	%f84, [%r8+3200];
	fma.rn.f32 	%f85, %f83, %f84, %f82;
	ld.shared.f32 	%f86, [%r5+104];
	ld.shared.f32 	%f87, [%r8+3328];
	fma.rn.f32 	%f88, %f86, %f87, %f85;
	ld.shared.f32 	%f89, [%r5+108];
	ld.shared.f32 	%f90, [%r8+3456];
	fma.rn.f32 	%f91, %f89, %f90, %f88;
	ld.shared.f32 	%f92, [%r5+112];
	ld.shared.f32 	%f93, [%r8+3584];
	fma.rn.f32 	%f94, %f92, %f93, %f91;
	ld.shared.f32 	%f95, [%r5+116];
	ld.shared.f32 	%f96, [%r8+3712];
	fma.rn.f32 	%f97, %f95, %f96, %f94;
	ld.shared.f32 	%f98, [%r5+120];
	ld.shared.f32 	%f99, [%r8+3840];
	fma.rn.f32 	%f100, %f98, %f99, %f97;
	ld.shared.f32 	%f101, [%r5+124];
	ld.shared.f32 	%f102, [%r8+3968];
	fma.rn.f32 	%f104, %f101, %f102, %f100;
	bar.sync 	0;
	add.s32 	%r35, %r35, 1;
	setp.ne.s32 	%p2, %r35, 0;
	add.s32 	%r34, %r34, 32;
	add.s32 	%r33, %r33, %r12;
	@%p2 bra 	$L__BB1_2;
$L__BB1_3:
	cvta.to.global.u64 	%rd10, %rd5;
	add.s32 	%r31, %r3, %r4;
	mad.lo.s32 	%r32, %r19, %r2, %r31;
	mul.wide.s32 	%rd11, %r32, 4;
	add.s64 	%rd12, %rd10, %rd11;
	st.global.f32 	[%rd12], %f104;
	ret;

}


// ===== COMPILED SASS (sm_100) =====

	.target	sm_100

	.elftype	@"ET_EXEC"


//--------------------- .note.nv.tkinfo           --------------------------
	.section	.note.nv.tkinfo,"",@"SHT_NOTE"
	.sectionflags	@"SHF_NOTE_NV_TKINFO"
	.tkinfo
        /*0018*/ 	.word	0x00000002
        /*0030*/ 	.string	""
        /*0030*/ 	.string	"ptxas"
        /*0030*/ 	.string	"Cuda compilation tools, release 13.0, V13.0.88"
        /*0030*/ 	.string	"Build cuda_13.0.r13.0/compiler.36424714_0"
        /*0030*/ 	.string	"-arch sm_100 -m 64 "



//--------------------- .note.nv.cuinfo           --------------------------
	.section	.note.nv.cuinfo,"",@"SHT_NOTE"
	.sectionflags	@"SHF_NOTE_NV_CUINFO"
        /*0018*/ 	.short	0x0002
        /*001a*/ 	.short	0x0064
        /*001c*/ 	.short	0x0082
	.zero		2


//--------------------- .nv.info                  --------------------------
	.section	.nv.info,"",@"SHT_CUDA_INFO"
	.align	4


	//----- nvinfo : EIATTR_REGCOUNT
	.align		4
        /*0000*/ 	.byte	0x04, 0x2f
        /*0002*/ 	.short	(.L_2 - .L_1)
	.align		4
.L_1:
        /*0004*/ 	.word	index@(_Z19matmul_kernel_basicPKfS0_Pfiii)
        /*0008*/ 	.word	0x00000020


	//----- nvinfo : EIATTR_FRAME_SIZE
	.align		4
.L_2:
        /*000c*/ 	.byte	0x04, 0x11
        /*000e*/ 	.short	(.L_4 - .L_3)
	.align		4
.L_3:
        /*0010*/ 	.word	index@(_Z19matmul_kernel_basicPKfS0_Pfiii)
        /*0014*/ 	.word	0x00000010


	//----- nvinfo : EIATTR_REGCOUNT
	.align		4
.L_4:
        /*0018*/ 	.byte	0x04, 0x2f
        /*001a*/ 	.short	(.L_6 - .L_5)
	.align		4
.L_5:
        /*001c*/ 	.word	index@(_Z20matmul_kernel_sharedPKfS0_Pfiii)
        /*0020*/ 	.word	0x0000001f


	//----- nvinfo : EIATTR_FRAME_SIZE
	.align		4
.L_6:
        /*0024*/ 	.byte	0x04, 0x11
        /*0026*/ 	.short	(.L_8 - .L_7)
	.align		4
.L_7:
        /*0028*/ 	.word	index@(_Z20matmul_kernel_sharedPKfS0_Pfiii)
        /*002c*/ 	.word	0x00000000


	//----- nvinfo : EIATTR_MIN_STACK_SIZE
	.align		4
.L_8:
        /*0030*/ 	.byte	0x04, 0x12
        /*0032*/ 	.short	(.L_10 - .L_9)
	.align		4
.L_9:
        /*0034*/ 	.word	index@(_Z20matmul_kernel_sharedPKfS0_Pfiii)
        /*0038*/ 	.word	0x00000000


	//----- nvinfo : EIATTR_MIN_STACK_SIZE
	.align		4
.L_10:
        /*003c*/ 	.byte	0x04, 0x12
        /*003e*/ 	.short	(.L_12 - .L_11)
	.align		4
.L_11:
        /*0040*/ 	.word	index@(_Z19matmul_kernel_basicPKfS0_Pfiii)
        /*0044*/ 	.word	0x00000010
.L_12:


//--------------------- .nv.compat                --------------------------
	.section	.nv.compat,"",@"SHT_CUDA_COMPAT_INFO"
	.align	4
        /*0000*/ 	.byte	0x02, 0x09, 0x00, 0x00, 0x02, 0x02, 0x01, 0x00, 0x02, 0x05, 0x05, 0x00, 0x03, 0x07, 0x01, 0x01
        /*0010*/ 	.byte	0x02, 0x03, 0x00, 0x00, 0x02, 0x06, 0x01, 0x00, 0x04, 0x0b, 0x08, 0x00, 0x09, 0x00, 0x00, 0x00
        /*0020*/ 	.byte	0x00, 0x00, 0x00, 0x00


//--------------------- .nv.info._Z20matmul_kernel_sharedPKfS0_Pfiii --------------------------
	.section	.nv.info._Z20matmul_kernel_sharedPKfS0_Pfiii,"",@"SHT_CUDA_INFO"
	.sectionflags	@""
	.align	4


	//----- nvinfo : EIATTR_CUDA_API_VERSION
	.align		4
        /*0000*/ 	.byte	0x04, 0x37
        /*0002*/ 	.short	(.L_14 - .L_13)
.L_13:
        /*0004*/ 	.word	0x00000082


	//----- nvinfo : EIATTR_KPARAM_INFO
	.align		4
.L_14:
        /*0008*/ 	.byte	0x04, 0x17
        /*000a*/ 	.short	(.L_16 - .L_15)
.L_15:
        /*000c*/ 	.word	0x00000000
        /*0010*/ 	.short	0x0005
        /*0012*/ 	.short	0x0020
        /*0014*/ 	.byte	0x00, 0xf0, 0x11, 0x00


	//----- nvinfo : EIATTR_KPARAM_INFO
	.align		4
.L_16:
        /*0018*/ 	.byte	0x04, 0x17
        /*001a*/ 	.short	(.L_18 - .L_17)
.L_17:
        /*001c*/ 	.word	0x00000000
        /*0020*/ 	.short	0x0004
        /*0022*/ 	.short	0x001c
        /*0024*/ 	.byte	0x00, 0xf0, 0x11, 0x00


	//----- nvinfo : EIATTR_KPARAM_INFO
	.align		4
.L_18:
        /*0028*/ 	.byte	0x04, 0x17
        /*002a*/ 	.short	(.L_20 - .L_19)
.L_19:
        /*002c*/ 	.word	0x00000000
        /*0030*/ 	.short	0x0003
        /*0032*/ 	.short	0x0018
        /*0034*/ 	.byte	0x00, 0xf0, 0x11, 0x00


	//----- nvinfo : EIATTR_KPARAM_INFO
	.align		4
.L_20:
        /*0038*/ 	.byte	0x04, 0x17
        /*003a*/ 	.short	(.L_22 - .L_21)
.L_21:
        /*003c*/ 	.word	0x00000000
        /*0040*/ 	.short	0x0002
        /*0042*/ 	.short	0x0010
        /*0044*/ 	.byte	0x00, 0xf5, 0x21, 0x00


	//----- nvinfo : EIATTR_KPARAM_INFO
	.align		4
.L_22:
        /*0048*/ 	.byte	0x04, 0x17
        /*004a*/ 	.short	(.L_24 - .L_23)
.L_23:
        /*004c*/ 	.word	0x00000000
        /*0050*/ 	.short	0x0001
        /*0052*/ 	.short	0x0008
        /*0054*/ 	.byte	0x00, 0xf5, 0x21, 0x00


	//----- nvinfo : EIATTR_KPARAM_INFO
	.align		4
.L_24:
        /*0058*/ 	.byte	0x04, 0x17
        /*005a*/ 	.short	(.L_26 - .L_25)
.L_25:
        /*005c*/ 	.word	0x00000000
        /*0060*/ 	.short	0x0000
        /*0062*/ 	.short	0x0000
        /*0064*/ 	.byte	0x00, 0xf5, 0x21, 0x00


	//----- nvinfo : EIATTR_SPARSE_MMA_MASK
	.align		4
.L_26:
        /*0068*/ 	.byte	0x03, 0x50
        /*006a*/ 	.short	0x0000


	//----- nvinfo : EIATTR_MAXREG_COUNT
	.align		4
        /*006c*/ 	.byte	0x03, 0x1b
        /*006e*/ 	.short	0x00ff


	//----- nvinfo : EIATTR_NUM_BARRIERS
	.align		4
        /*0070*/ 	.byte	0x02, 0x4c
        /*0072*/ 	.byte	0x01
	.zero		1


	//----- nvinfo : EIATTR_MERCURY_ISA_VERSION
	.align		4
        /*0074*/ 	.byte	0x03, 0x5f
        /*0076*/ 	.short	0x0101


	//----- nvinfo : EIATTR_VRC_CTA_INIT_COUNT
	.align		4
        /*0078*/ 	.byte	0x02, 0x4a
	.zero		1
	.zero		1


	//----- nvinfo : EIATTR_EXIT_INSTR_OFFSETS
	.align		4
        /*007c*/ 	.byte	0x04, 0x1c
        /*007e*/ 	.short	(.L_28 - .L_27)


	//   ....[0]....
.L_27:
        /*0080*/ 	.word	0x00000790


	//----- nvinfo : EIATTR_CBANK_PARAM_SIZE
	.align		4
.L_28:
        /*0084*/ 	.byte	0x03, 0x19
        /*0086*/ 	.short	0x0024


	//----- nvinfo : EIATTR_PARAM_CBANK
	.align		4
        /*0088*/ 	.byte	0x04, 0x0a
        /*008a*/ 	.short	(.L_30 - .L_29)
	.align		4
.L_29:
        /*008c*/ 	.word	index@(.nv.constant0._Z20matmul_kernel_sharedPKfS0_Pfiii)
        /*0090*/ 	.short	0x0380
        /*0092*/ 	.short	0x0024


	//----- nvinfo : EIATTR_SW_WAR
	.align		4
.L_30:
        /*0094*/ 	.byte	0x04, 0x36
        /*0096*/ 	.short	(.L_32 - .L_31)
.L_31:
        /*0098*/ 	.word	0x00000008
.L_32:


//--------------------- .nv.info._Z19matmul_kernel_basicPKfS0_Pfiii --------------------------
	.section	.nv.info._Z19matmul_kernel_basicPKfS0_Pfiii,"",@"SHT_CUDA_INFO"
	.sectionflags	@""
	.align	4


	//----- nvinfo : EIATTR_CUDA_API_VERSION
	.align		4
        /*0000*/ 	.byte	0x04, 0x37
        /*0002*/ 	.short	(.L_34 - .L_33)
.L_33:
        /*0004*/ 	.word	0x00000082


	//----- nvinfo : EIATTR_KPARAM_INFO
	.align		4
.L_34:
        /*0008*/ 	.byte	0x04, 0x17
        /*000a*/ 	.short	(.L_36 - .L_35)
.L_35:
        /*000c*/ 	.word	0x00000000
        /*0010*/ 	.short	0x0005
        /*0012*/ 	.short	0x0020
        /*0014*/ 	.byte	0x00, 0xf0, 0x11, 0x00


	//----- nvinfo : EIATTR_KPARAM_INFO
	.align		4
.L_36:
        /*0018*/ 	.byte	0x04, 0x17
        /*001a*/ 	.short	(.L_38 - .L_37)
.L_37:
        /*001c*/ 	.word	0x00000000
        /*0020*/ 	.short	0x0004
        /*0022*/ 	.short	0x001c
        /*0024*/ 	.byte	0x00, 0xf0, 0x11, 0x00


	//----- nvinfo : EIATTR_KPARAM_INFO
	.align		4
.L_38:
        /*0028*/ 	.byte	0x04, 0x17
        /*002a*/ 	.short	(.L_40 - .L_39)
.L_39:
        /*002c*/ 	.word	0x00000000
        /*0030*/ 	.short	0x0003
        /*0032*/ 	.short	0x0018
        /*0034*/ 	.byte	0x00, 0xf0, 0x11, 0x00


	//----- nvinfo : EIATTR_KPARAM_INFO
	.align		4
.L_40:
        /*0038*/ 	.byte	0x04, 0x17
        /*003a*/ 	.short	(.L_42 - .L_41)
.L_41:
        /*003c*/ 	.word	0x00000000
        /*0040*/ 	.short	0x0002
        /*0042*/ 	.short	0x0010
        /*0044*/ 	.byte	0x00, 0xf5, 0x21, 0x00


	//----- nvinfo : EIATTR_KPARAM_INFO
	.align		4
.L_42:
        /*0048*/ 	.byte	0x04, 0x17
        /*004a*/ 	.short	(.L_44 - .L_43)
.L_43:
        /*004c*/ 	.word	0x00000000
        /*0050*/ 	.short	0x0001
        /*0052*/ 	.short	0x0008
        /*0054*/ 	.byte	0x00, 0xf5, 0x21, 0x00


	//----- nvinfo : EIATTR_KPARAM_INFO
	.align		4
.L_44:
        /*0058*/ 	.byte	0x04, 0x17
        /*005a*/ 	.short	(.L_46 - .L_45)
.L_45:
        /*005c*/ 	.word	0x00000000
        /*0060*/ 	.short	0x0000
        /*0062*/ 	.short	0x0000
        /*0064*/ 	.byte	0x00, 0xf5, 0x21, 0x00


	//----- nvinfo : EIATTR_SPARSE_MMA_MASK
	.align		4
.L_46:
        /*0068*/ 	.byte	0x03, 0x50
        /*006a*/ 	.short	0x0000


	//----- nvinfo : EIATTR_MAXREG_COUNT
	.align		4
        /*006c*/ 	.byte	0x03, 0x1b
        /*006e*/ 	.short	0x00ff


	//----- nvinfo : EIATTR_EXTERNS
	.align		4
        /*0070*/ 	.byte	0x04, 0x0f
        /*0072*/ 	.short	(.L_48 - .L_47)


	//   ....[0]....
	.align		4
.L_47:
        /*0074*/ 	.word	index@(vprintf)


	//----- nvinfo : EIATTR_MERCURY_ISA_VERSION
	.align		4
.L_48:
        /*0078*/ 	.byte	0x03, 0x5f
        /*007a*/ 	.short	0x0101


	//----- nvinfo : EIATTR_VRC_CTA_INIT_COUNT
	.align		4
        /*007c*/ 	.byte	0x02, 0x4a
	.zero		1
	.zero		1


	//----- nvinfo : EIATTR_SYSCALL_OFFSETS
	.align		4
        /*0080*/ 	.byte	0x04, 0x46
        /*0082*/ 	.short	(.L_50 - .L_49)


	//   ....[0]....
.L_49:
        /*0084*/ 	.word	0x00000140


	//----- nvinfo : EIATTR_EXIT_INSTR_OFFSETS
	.align		4
.L_50:
        /*0088*/ 	.byte	0x04, 0x1c
        /*008a*/ 	.short	(.L_52 - .L_51)


	//   ....[0]....
.L_51:
        /*008c*/ 	.word	0x00000c00


	//----- nvinfo : EIATTR_CRS_STACK_SIZE
	.align		4
.L_52:
        /*0090*/ 	.byte	0x04, 0x1e
        /*0092*/ 	.short	(.L_54 - .L_53)
.L_53:
        /*0094*/ 	.word	0x00000000


	//----- nvinfo : EIATTR_CBANK_PARAM_SIZE
	.align		4
.L_54:
        /*0098*/ 	.byte	0x03, 0x19
        /*009a*/ 	.short	0x0024


	//----- nvinfo : EIATTR_PARAM_CBANK
	.align		4
        /*009c*/ 	.byte	0x04, 0x0a
        /*009e*/ 	.short	(.L_56 - .L_55)
	.align		4
.L_55:
        /*00a0*/ 	.word	index@(.nv.constant0._Z19matmul_kernel_basicPKfS0_Pfiii)
        /*00a4*/ 	.short	0x0380
        /*00a6*/ 	.short	0x0024


	//----- nvinfo : EIATTR_SW_WAR
	.align		4
.L_56:
        /*00a8*/ 	.byte	0x04, 0x36
        /*00aa*/ 	.short	(.L_58 - .L_57)
.L_57:
        /*00ac*/ 	.word	0x00000008
.L_58:


//--------------------- .nv.callgraph             --------------------------
	.section	.nv.callgraph,"",@"SHT_CUDA_CALLGRAPH"
	.align	4
	.sectionentsize	8
	.align		4
        /*0000*/ 	.word	0x00000000
	.align		4
        /*0004*/ 	.word	0xffffffff
	.align		4
        /*0008*/ 	.word	index@(_Z19matmul_kernel_basicPKfS0_Pfiii)
	.align		4
        /*000c*/ 	.word	index@(vprintf)
	.align		4
        /*0010*/ 	.word	0x00000000
	.align		4
        /*0014*/ 	.word	0xfffffffe
	.align		4
        /*0018*/ 	.word	0x00000000
	.align		4
        /*001c*/ 	.word	0xfffffffd
	.align		4
        /*0020*/ 	.word	0x00000000
	.align		4
        /*0024*/ 	.word	0xfffffffc


//--------------------- .nv.constant4             --------------------------
	.section	.nv.constant4,"a",@progbits
	.align	8
	.align		8
.nv.constant4:
        /*0000*/ 	.dword	$str
	.align		8
        /*0008*/ 	.dword	vprintf


//--------------------- .text._Z20matmul_kernel_sharedPKfS0_Pfiii --------------------------
	.section	.text._Z20matmul_kernel_sharedPKfS0_Pfiii,"ax",@progbits
	.align	128
        .global         _Z20matmul_kernel_sharedPKfS0_Pfiii
        .type           _Z20matmul_kernel_sharedPKfS0_Pfiii,@function
        .size           _Z20matmul_kernel_sharedPKfS0_Pfiii,(.L_x_9 - _Z20matmul_kernel_sharedPKfS0_Pfiii)
        .other          _Z20matmul_kernel_sharedPKfS0_Pfiii,@"STO_CUDA_ENTRY STV_DEFAULT"
_Z20matmul_kernel_sharedPKfS0_Pfiii:
.text._Z20matmul_kernel_sharedPKfS0_Pfiii:
[----:B------:R-:W-:Y:S01]  /*0000*/  LDC R1, c[0x0][0x37c] ;  /* 0x0000df00ff017b82 */ /* 0x000fe20000000800 */
[----:B------:R-:W0:Y:S01]  /*0010*/  S2R R20, SR_CTAID.X ;  /* 0x0000000000147919 */ /* 0x000e220000002500 */
[----:B------:R-:W1:Y:S01]  /*0020*/  LDCU UR10, c[0x0][0x3a0] ;  /* 0x00007400ff0a77ac */ /* 0x000e620008000800 */
[----:B------:R-:W-:Y:S01]  /*0030*/  HFMA2 R17, -RZ, RZ, 0, 0 ;  /* 0x00000000ff117431 */ /* 0x000fe200000001ff */
[----:B------:R-:W0:Y:S01]  /*0040*/  S2R R6, SR_TID.X ;  /* 0x0000000000067919 */ /* 0x000e220000002100 */
[----:B------:R-:W2:Y:S01]  /*0050*/  LDCU.64 UR8, c[0x0][0x358] ;  /* 0x00006b00ff0877ac */ /* 0x000ea20008000a00 */
[----:B------:R-:W3:Y:S01]  /*0060*/  S2R R0, SR_CTAID.Y ;  /* 0x0000000000007919 */ /* 0x000ee20000002600 */
[----:B------:R-:W4:Y:S01]  /*0070*/  S2R R3, SR_TID.Y ;  /* 0x0000000000037919 */ /* 0x000f220000002200 */
[----:B-1----:R-:W-:Y:S01]  /*0080*/  UISETP.GE.AND UP0, UPT, UR10, 0x1, UPT ;  /* 0x000000010a00788c */ /* 0x002fe2000bf06270 */
[----:B0-----:R-:W-:-:S08]  /*0090*/  LEA R20, R20, R6, 0x5 ;  /* 0x0000000614147211 */ /* 0x001fd000078e28ff */
[----:B--2---:R-:W-:Y:S05]  /*00a0*/  BRA.U !UP0, `(.L_x_0) ;  /* 0x0000000508a07547 */ /* 0x004fea000b800000 */
[----:B------:R-:W0:Y:S01]  /*00b0*/  S2UR UR7, SR_CgaCtaId ;  /* 0x00000000000779c3 */ /* 0x000e220000008800 */
[----:B------:R-:W-:Y:S01]  /*00c0*/  UMOV UR5, 0x400 ;  /* 0x0000040000057882 */ /* 0x000fe20000000000 */
[----:B------:R-:W-:Y:S02]  /*00d0*/  UIADD3 UR4, UPT, UPT, UR10, 0x1f, URZ ;  /* 0x0000001f0a047890 */ /* 0x000fe4000fffe0ff */
[----:B----4-:R-:W-:Y:S01]  /*00e0*/  IMAD R4, R20, UR10, R3 ;  /* 0x0000000a14047c24 */ /* 0x010fe2000f8e0203 */
[----:B------:R-:W-:Y:S01]  /*00f0*/  UIADD3 UR6, UPT, UPT, UR5, 0x1000, URZ ;  /* 0x0000100005067890 */ /* 0x000fe2000fffe0ff */
[----:B------:R-:W-:Y:S01]  /*0100*/  MOV R17, RZ ;  /* 0x000000ff00117202 */ /* 0x000fe20000000f00 */
[----:B------:R-:W-:Y:S01]  /*0110*/  USHF.R.U32.HI UR4, URZ, 0x5, UR4 ;  /* 0x00000005ff047899 */ /* 0x000fe20008011604 */
[----:B------:R-:W1:Y:S03]  /*0120*/  LDC R2, c[0x0][0x39c] ;  /* 0x0000e700ff027b82 */ /* 0x000e660000000800 */
[----:B------:R-:W-:-:S05]  /*0130*/  UIADD3 UR4, UPT, UPT, -UR4, URZ, URZ ;  /* 0x000000ff04047290 */ /* 0x000fca000fffe1ff */
[----:B------:R-:W2:Y:S08]  /*0140*/  LDC.64 R24, c[0x0][0x380] ;  /* 0x0000e000ff187b82 */ /* 0x000eb00000000a00 */
[----:B------:R-:W4:Y:S01]  /*0150*/  LDC.64 R22, c[0x0][0x388] ;  /* 0x0000e200ff167b82 */ /* 0x000f220000000a00 */
[----:B0-----:R-:W-:Y:S02]  /*0160*/  ULEA UR5, UR7, UR5, 0x18 ;  /* 0x0000000507057291 */ /* 0x001fe4000f8ec0ff */
[----:B------:R-:W-:-:S04]  /*0170*/  ULEA UR6, UR7, UR6, 0x18 ;  /* 0x0000000607067291 */ /* 0x000fc8000f8ec0ff */
[C---:B------:R-:W-:Y:S01]  /*0180*/  LEA R18, R6.reuse, UR5, 0x7 ;  /* 0x0000000506127c11 */ /* 0x040fe2000f8e38ff */
[----:B-1----:R-:W-:Y:S01]  /*0190*/  IMAD R5, R6, R2, R3 ;  /* 0x0000000206057224 */ /* 0x002fe200078e0203 */
[C---:B------:R-:W-:Y:S02]  /*01a0*/  LEA R7, R3.reuse, UR6, 0x2 ;  /* 0x0000000603077c11 */ /* 0x040fe4000f8e10ff */
[----:B------:R-:W-:Y:S02]  /*01b0*/  LEA R16, R3, R18, 0x2 ;  /* 0x0000001203107211 */ /* 0x000fe400078e10ff */
[----:B---3--:R-:W-:Y:S02]  /*01c0*/  LEA R5, R0, R5, 0x5 ;  /* 0x0000000500057211 */ /* 0x008fe400078e28ff */
[----:B------:R-:W-:-:S07]  /*01d0*/  LEA R6, R6, R7, 0x7 ;  /* 0x0000000706067211 */ /* 0x000fce00078e38ff */
.L_x_1:
[----:B--2---:R-:W-:-:S04]  /*01e0*/  IMAD.WIDE.U32 R8, R4, 0x4, R24 ;  /* 0x0000000404087825 */ /* 0x004fc800078e0018 */
[----:B----4-:R-:W-:Y:S02]  /*01f0*/  IMAD.WIDE.U32 R10, R5, 0x4, R22 ;  /* 0x00000004050a7825 */ /* 0x010fe400078e0016 */
[----:B------:R-:W2:Y:S04]  /*0200*/  LDG.E R9, desc[UR8][R8.64] ;  /* 0x0000000808097981 */ /* 0x000ea8000c1e1900 */
[----:B------:R-:W3:Y:S01]  /*0210*/  LDG.E R21, desc[UR8][R10.64] ;  /* 0x000000080a157981 */ /* 0x000ee2000c1e1900 */
[----:B------:R-:W-:Y:S01]  /*0220*/  UIADD3 UR4, UPT, UPT, UR4, 0x1, URZ ;  /* 0x0000000104047890 */ /* 0x000fe2000fffe0ff */
[----:B------:R-:W-:Y:S02]  /*0230*/  IADD3 R4, PT, PT, R4, 0x20, RZ ;  /* 0x0000002004047810 */ /* 0x000fe40007ffe0ff */
[----:B------:R-:W-:Y:S01]  /*0240*/  LEA R5, R2, R5, 0x5 ;  /* 0x0000000502057211 */ /* 0x000fe200078e28ff */
[----:B------:R-:W-:Y:S01]  /*0250*/  UISETP.NE.AND UP0, UPT, UR4, URZ, UPT ;  /* 0x000000ff0400728c */ /* 0x000fe2000bf05270 */
[----:B--2---:R-:W-:Y:S04]  /*0260*/  STS [R16], R9 ;  /* 0x0000000910007388 */ /* 0x004fe80000000800 */
[----:B---3--:R-:W-:Y:S01]  /*0270*/  STS [R6], R21 ;  /* 0x0000001506007388 */ /* 0x008fe20000000800 */
[----:B------:R-:W-:Y:S06]  /*0280*/  BAR.SYNC.DEFER_BLOCKING 0x0 ;  /* 0x0000000000007b1d */ /* 0x000fec0000010000 */
[----:B------:R-:W-:Y:S04]  /*0290*/  LDS R26, [R7] ;  /* 0x00000000071a7984 */ /* 0x000fe80000000800 */
[----:B------:R-:W0:Y:S04]  /*02a0*/  LDS.128 R12, [R18] ;  /* 0x00000000120c7984 */ /* 0x000e280000000c00 */
[----:B------:R-:W1:Y:S04]  /*02b0*/  LDS R27, [R7+0x80] ;  /* 0x00008000071b7984 */ /* 0x000e680000000800 */
[----:B------:R-:W2:Y:S04]  /*02c0*/  LDS R19, [R7+0x100] ;  /* 0x0001000007137984 */ /* 0x000ea80000000800 */
[----:B------:R-:W-:Y:S01]  /*02d0*/  LDS.128 R8, [R18+0x10] ;  /* 0x0000100012087984 */ /* 0x000fe20000000c00 */
[----:B0-----:R-:W-:-:S03]  /*02e0*/  FFMA R12, R12, R26, R17 ;  /* 0x0000001a0c0c7223 */ /* 0x001fc60000000011 */
[----:B------:R-:W0:Y:S01]  /*02f0*/  LDS R17, [R7+0x180] ;  /* 0x0001800007117984 */ /* 0x000e220000000800 */
[----:B-1----:R-:W-:-:S03]  /*0300*/  FFMA R26, R27, R13, R12 ;  /* 0x0000000d1b1a7223 */ /* 0x002fc6000000000c */
[----:B------:R-:W1:Y:S01]  /*0310*/  LDS R13, [R7+0x200] ;  /* 0x00020000070d7984 */ /* 0x000e620000000800 */
[----:B--2---:R-:W-:-:S03]  /*0320*/  FFMA R14, R19, R14, R26 ;  /* 0x0000000e130e7223 */ /* 0x004fc6000000001a */
[----:B------:R-:W2:Y:S04]  /*0330*/  LDS R12, [R7+0x280] ;  /* 0x00028000070c7984 */ /* 0x000ea80000000800 */
[----:B------:R-:W-:Y:S01]  /*0340*/  LDS R19, [R7+0x380] ;  /* 0x0003800007137984 */ /* 0x000fe20000000800 */
[----:B0-----:R-:W-:-:S03]  /*0350*/  FFMA R15, R17, R15, R14 ;  /* 0x0000000f110f7223 */ /* 0x001fc6000000000e */
[----:B------:R-:W0:Y:S01]  /*0360*/  LDS R17, [R7+0x300] ;  /* 0x0003000007117984 */ /* 0x000e220000000800 */
[----:B-1----:R-:W-:-:S03]  /*0370*/  FFMA R13, R8, R13, R15 ;  /* 0x0000000d080d7223 */ /* 0x002fc6000000000f */
[----:B------:R-:W-:Y:S01]  /*0380*/  LDS R8, [R7+0x480] ;  /* 0x0004800007087984 */ /* 0x000fe20000000800 */
[----:B--2---:R-:W-:-:S03]  /*0390*/  FFMA R26, R12, R9, R13 ;  /* 0x000000090c1a7223 */ /* 0x004fc6000000000d */
[----:B------:R-:W-:Y:S04]  /*03a0*/  LDS R9, [R7+0x400] ;  /* 0x0004000007097984 */ /* 0x000fe80000000800 */
[----:B------:R-:W1:Y:S01]  /*03b0*/  LDS.128 R12, [R18+0x20] ;  /* 0x00002000120c7984 */ /* 0x000e620000000c00 */
[----:B0-----:R-:W-:-:S03]  /*03c0*/  FFMA R10, R17, R10, R26 ;  /* 0x0000000a110a7223 */ /* 0x001fc6000000001a */
[----:B------:R-:W0:Y:S01]  /*03d0*/  LDS R17, [R7+0x500] ;  /* 0x0005000007117984 */ /* 0x000e220000000800 */
[----:B------:R-:W-:-:S03]  /*03e0*/  FFMA R11, R19, R11, R10 ;  /* 0x0000000b130b7223 */ /* 0x000fc6000000000a */
[----:B------:R-:W2:Y:S01]  /*03f0*/  LDS R19, [R7+0x580] ;  /* 0x0005800007137984 */ /* 0x000ea20000000800 */
[----:B-1----:R-:W-:-:S03]  /*0400*/  FFMA R9, R12, R9, R11 ;  /* 0x000000090c097223 */ /* 0x002fc6000000000b */
[----:B------:R-:W-:Y:S01]  /*0410*/  LDS R12, [R7+0x680] ;  /* 0x00068000070c7984 */ /* 0x000fe20000000800 */
[----:B------:R-:W-:-:S03]  /*0420*/  FFMA R26, R8, R13, R9 ;  /* 0x0000000d081a7223 */ /* 0x000fc60000000009 */
[----:B------:R-:W-:Y:S04]  /*0430*/  LDS R13, [R7+0x600] ;  /* 0x00060000070d7984 */ /* 0x000fe80000000800 */
[----:B------:R-:W1:Y:S01]  /*0440*/  LDS.128 R8, [R18+0x30] ;  /* 0x0000300012087984 */ /* 0x000e620000000c00 */
[----:B0-----:R-:W-:-:S03]  /*0450*/  FFMA R14, R17, R14, R26 ;  /* 0x0000000e110e7223 */ /* 0x001fc6000000001a */
[----:B------:R-:W0:Y:S01]  /*0460*/  LDS R17, [R7+0x700] ;  /* 0x0007000007117984 */ /* 0x000e220000000800 */
[----:B--2---:R-:W-:-:S03]  /*0470*/  FFMA R15, R19, R15, R14 ;  /* 0x0000000f130f7223 */ /* 0x004fc6000000000e */
        /* <DEDUP_REMOVED lines=16> */
[----:B------:R-:W-:Y:S01]  /*0580*/  LDS R26, [R7+0xc80] ;  /* 0x000c8000071a7984 */ /* 0x000fe20000000800 */
[----:B--2---:R-:W-:-:S03]  /*0590*/  FFMA R15, R19, R15, R14 ;  /* 0x0000000f130f7223 */ /* 0x004fc6000000000e */
[----:B------:R-:W0:Y:S04]  /*05a0*/  LDS R19, [R7+0xb00] ;  /* 0x000b000007137984 */ /* 0x000e280000000800 */
[----:B------:R-:W-:Y:S01]  /*05b0*/  LDS R17, [R7+0xd00] ;  /* 0x000d000007117984 */ /* 0x000fe20000000800 */
[----:B-1----:R-:W-:-:S03]  /*05c0*/  FFMA R13, R8, R13, R15 ;  /* 0x0000000d080d7223 */ /* 0x002fc6000000000f */
[----:B------:R-:W1:Y:S01]  /*05d0*/  LDS R8, [R7+0xb80] ;  /* 0x000b800007087984 */ /* 0x000e620000000800 */
[----:B------:R-:W-:-:S03]  /*05e0*/  FFMA R28, R12, R9, R13 ;  /* 0x000000090c1c7223 */ /* 0x000fc6000000000d */
[----:B------:R-:W-:Y:S04]  /*05f0*/  LDS R9, [R7+0xc00] ;  /* 0x000c000007097984 */ /* 0x000fe80000000800 */
[----:B------:R-:W2:Y:S01]  /*0600*/  LDS.128 R12, [R18+0x60] ;  /* 0x00006000120c7984 */ /* 0x000ea20000000c00 */
[----:B0-----:R-:W-:-:S04]  /*0610*/  FFMA R19, R19, R10, R28 ;  /* 0x0000000a13137223 */ /* 0x001fc8000000001c */
[----:B-1----:R-:W-:Y:S02]  /*0620*/  FFMA R11, R8, R11, R19 ;  /* 0x0000000b080b7223 */ /* 0x002fe40000000013 */
[----:B------:R-:W-:Y:S02]  /*0630*/  LDS R19, [R7+0xf80] ;  /* 0x000f800007137984 */ /* 0x000fe40000000800 */
[----:B--2---:R-:W-:Y:S02]  /*0640*/  FFMA R9, R12, R9, R11 ;  /* 0x000000090c097223 */ /* 0x004fe4000000000b */
[----:B------:R-:W0:Y:S02]  /*0650*/  LDS R12, [R7+0xd80] ;  /* 0x000d8000070c7984 */ /* 0x000e240000000800 */
[----:B------:R-:W-:Y:S02]  /*0660*/  FFMA R28, R26, R13, R9 ;  /* 0x0000000d1a1c7223 */ /* 0x000fe40000000009 */
[----:B------:R-:W-:Y:S02]  /*0670*/  LDS R13, [R7+0xe00] ;  /* 0x000e0000070d7984 */ /* 0x000fe40000000800 */
[----:B------:R-:W-:-:S02]  /*0680*/  FFMA R17, R17, R14, R28 ;  /* 0x0000000e11117223 */ /* 0x000fc4000000001c */
[----:B------:R-:W1:Y:S04]  /*0690*/  LDS.128 R8, [R18+0x70] ;  /* 0x0000700012087984 */ /* 0x000e680000000c00 */
[----:B------:R-:W2:Y:S04]  /*06a0*/  LDS R26, [R7+0xe80] ;  /* 0x000e8000071a7984 */ /* 0x000ea80000000800 */
[----:B------:R-:W3:Y:S01]  /*06b0*/  LDS R14, [R7+0xf00] ;  /* 0x000f0000070e7984 */ /* 0x000ee20000000800 */
[----:B0-----:R-:W-:-:S04]  /*06c0*/  FFMA R15, R12, R15, R17 ;  /* 0x0000000f0c0f7223 */ /* 0x001fc80000000011 */
[----:B-1----:R-:W-:-:S04]  /*06d0*/  FFMA R13, R8, R13, R15 ;  /* 0x0000000d080d7223 */ /* 0x002fc8000000000f */
[----:B--2---:R-:W-:-:S04]  /*06e0*/  FFMA R9, R26, R9, R13 ;  /* 0x000000091a097223 */ /* 0x004fc8000000000d */
[----:B---3--:R-:W-:-:S04]  /*06f0*/  FFMA R10, R14, R10, R9 ;  /* 0x0000000a0e0a7223 */ /* 0x008fc80000000009 */
[----:B------:R-:W-:Y:S01]  /*0700*/  FFMA R17, R19, R11, R10 ;  /* 0x0000000b13117223 */ /* 0x000fe2000000000a */
[----:B------:R-:W-:Y:S06]  /*0710*/  BAR.SYNC.DEFER_BLOCKING 0x0 ;  /* 0x0000000000007b1d */ /* 0x000fec0000010000 */
[----:B------:R-:W-:Y:S05]  /*0720*/  BRA.U UP0, `(.L_x_1) ;  /* 0xfffffff900ac7547 */ /* 0x000fea000b83ffff */
.L_x_0:
[----:B------:R-:W0:Y:S01]  /*0730*/  LDC.64 R4, c[0x0][0x390] ;  /* 0x0000e400ff047b82 */ /* 0x000e220000000a00 */
[----:B------:R-:W1:Y:S01]  /*0740*/  LDCU UR4, c[0x0][0x39c] ;  /* 0x00007380ff0477ac */ /* 0x000e620008000800 */
[----:B---34-:R-:W-:-:S05]  /*0750*/  LEA R3, R0, R3, 0x5 ;  /* 0x0000000300037211 */ /* 0x018fca00078e28ff */
[----:B-1----:R-:W-:-:S04]  /*0760*/  IMAD R3, R20, UR4, R3 ;  /* 0x0000000414037c24 */ /* 0x002fc8000f8e0203 */
[----:B0-----:R-:W-:-:S05]  /*0770*/  IMAD.WIDE R2, R3, 0x4, R4 ;  /* 0x0000000403027825 */ /* 0x001fca00078e0204 */
[----:B------:R-:W-:Y:S01]  /*0780*/  STG.E desc[UR8][R2.64], R17 ;  /* 0x0000001102007986 */ /* 0x000fe2000c101908 */
[----:B------:R-:W-:Y:S05]  /*0790*/  EXIT ;  /* 0x000000000000794d */ /* 0x000fea0003800000 */
.L_x_2:
[----:B------:R-:W-:-:S00]  /*07a0*/  BRA `(.L_x_2) ;  /* 0xfffffffc00fc7947 */ /* 0x000fc0000383ffff */
[----:B------:R-:W-:-:S00]  /*07b0*/  NOP ;  /* 0x0000000000007918 */ /* 0x000fc00000000000 */
        /* <DEDUP_REMOVED lines=12> */
.L_x_9:


//--------------------- .text._Z19matmul_kernel_basicPKfS0_Pfiii --------------------------
	.section	.text._Z19matmul_kernel_basicPKfS0_Pfiii,"ax",@progbits
	.align	128
        .global         _Z19matmul_kernel_basicPKfS0_Pfiii
        .type           _Z19matmul_kernel_basicPKfS0_Pfiii,@function
        .size           _Z19matmul_kernel_basicPKfS0_Pfiii,(.L_x_10 - _Z19matmul_kernel_basicPKfS0_Pfiii)
        .other          _Z19matmul_kernel_basicPKfS0_Pfiii,@"STO_CUDA_ENTRY STV_DEFAULT"
_Z19matmul_kernel_basicPKfS0_Pfiii:
.text._Z19matmul_kernel_basicPKfS0_Pfiii:
[----:B------:R-:W0:Y:S01]  /*0000*/  LDC R1, c[0x0][0x37c] ;  /* 0x0000df00ff017b82 */ /* 0x000e220000000800 */
[----:B------:R-:W1:Y:S07]  /*0010*/  LDCU UR5, c[0x0][0x2fc] ;  /* 0x00005f80ff0577ac */ /* 0x000e6e0008000800 */
[----:B------:R-:W2:Y:S01]  /*0020*/  LDC R16, c[0x0][0x360] ;  /* 0x0000d800ff107b82 */ /* 0x000ea20000000800 */
[----:B------:R-:W3:Y:S01]  /*0030*/  S2R R3, SR_TID.X ;  /* 0x0000000000037919 */ /* 0x000ee20000002100 */
[----:B0-----:R-:W-:Y:S01]  /*0040*/  VIADD R1, R1, 0xfffffff0 ;  /* 0xfffffff001017836 */ /* 0x001fe20000000000 */
[----:B------:R-:W-:Y:S01]  /*0050*/  MOV R0, 0x8 ;  /* 0x0000000800007802 */ /* 0x000fe20000000f00 */
[----:B------:R-:W0:Y:S04]  /*0060*/  LDCU UR4, c[0x0][0x2f8] ;  /* 0x00005f00ff0477ac */ /* 0x000e280008000800 */
[----:B------:R-:W2:Y:S01]  /*0070*/  LDC R17, c[0x0][0x364] ;  /* 0x0000d900ff117b82 */ /* 0x000ea20000000800 */
[----:B------:R-:W4:Y:S07]  /*0080*/  LDCU.64 UR8, c[0x4][URZ] ;  /* 0x01000000ff0877ac */ /* 0x000f2e0008000a00 */
[----:B------:R-:W2:Y:S01]  /*0090*/  LDC R18, c[0x0][0x370] ;  /* 0x0000dc00ff127b82 */ /* 0x000ea20000000800 */
[----:B0-----:R-:W-:-:S07]  /*00a0*/  IADD3 R6, P0, PT, R1, UR4, RZ ;  /* 0x0000000401067c10 */ /* 0x001fce000ff1e0ff */
[----:B------:R-:W2:Y:S01]  /*00b0*/  LDC R19, c[0x0][0x374] ;  /* 0x0000dd00ff137b82 */ /* 0x000ea20000000800 */
[----:B----4-:R-:W-:Y:S02]  /*00c0*/  IMAD.U32 R4, RZ, RZ, UR8 ;  /* 0x00000008ff047e24 */ /* 0x010fe4000f8e00ff */
[----:B------:R-:W-:Y:S02]  /*00d0*/  IMAD.U32 R5, RZ, RZ, UR9 ;  /* 0x00000009ff057e24 */ /* 0x000fe4000f8e00ff */
[----:B-1----:R-:W-:-:S03]  /*00e0*/  IMAD.X R7, RZ, RZ, UR5, P0 ;  /* 0x00000005ff077e24 */ /* 0x002fc600080e06ff */
[----:B------:R-:W3:Y:S08]  /*00f0*/  S2UR UR6, SR_CTAID.X ;  /* 0x00000000000679c3 */ /* 0x000ef00000002500 */
[----:B------:R0:W1:Y:S01]  /*0100*/  LDC.64 R8, c[0x4][R0] ;  /* 0x0100000000087b82 */ /* 0x0000620000000a00 */
[----:B--2---:R0:W-:Y:S01]  /*0110*/  STL.128 [R1], R16 ;  /* 0x0000001001007387 */ /* 0x0041e20000100c00 */
[----:B---3--:R-:W-:-:S07]  /*0120*/  IMAD R2, R16, UR6, R3 ;  /* 0x0000000610027c24 */ /* 0x008fce000f8e0203 */
[----:B------:R-:W-:-:S07]  /*0130*/  LEPC R20, `(.L_x_3) ;  /* 0x000000001014794e */ /* 0x000fce0000000000 */
[----:B01----:R-:W-:Y:S05]  /*0140*/  CALL.ABS.NOINC R8 ;  /* 0x0000000008007343 */ /* 0x003fea0003c00000 */
.L_x_3:
[----:B------:R-:W0:Y:S01]  /*0150*/  LDC R3, c[0x0][0x3a0] ;  /* 0x0000e800ff037b82 */ /* 0x000e220000000800 */
[----:B------:R-:W1:Y:S01]  /*0160*/  S2R R0, SR_TID.Y ;  /* 0x0000000000007919 */ /* 0x000e620000002200 */
[----:B------:R-:W-:-:S06]  /*0170*/  IMAD.MOV.U32 R22, RZ, RZ, RZ ;  /* 0x000000ffff167224 */ /* 0x000fcc00078e00ff */
[----:B------:R-:W1:Y:S08]  /*0180*/  S2UR UR4, SR_CTAID.Y ;  /* 0x00000000000479c3 */ /* 0x000e700000002600 */
[----:B------:R-:W2:Y:S01]  /*0190*/  LDC.64 R18, c[0x0][0x358] ;  /* 0x0000d600ff127b82 */ /* 0x000ea20000000a00 */
[----:B0-----:R-:W-:Y:S01]  /*01a0*/  ISETP.GE.AND P0, PT, R3, 0x1, PT ;  /* 0x000000010300780c */ /* 0x001fe20003f06270 */
[----:B-1----:R-:W-:-:S12]  /*01b0*/  IMAD R17, R17, UR4, R0 ;  /* 0x0000000411117c24 */ /* 0x002fd8000f8e0200 */
[----:B------:R-:W-:Y:S05]  /*01c0*/  @!P0 BRA `(.L_x_4) ;  /* 0x0000000800708947 */ /* 0x000fea0003800000 */
[C---:B------:R-:W-:Y:S01]  /*01d0*/  ISETP.GE.U32.AND P1, PT, R3.reuse, 0x8, PT ;  /* 0x000000080300780c */ /* 0x040fe20003f26070 */
[----:B------:R-:W-:Y:S01]  /*01e0*/  IMAD R0, R2, R3, RZ ;  /* 0x0000000302007224 */ /* 0x000fe200078e02ff */
[----:B------:R-:W-:Y:S01]  /*01f0*/  LOP3.LUT R23, R3, 0x7, RZ, 0xc0, !PT ;  /* 0x0000000703177812 */ /* 0x000fe200078ec0ff */
[----:B------:R-:W-:Y:S02]  /*0200*/  IMAD.MOV.U32 R22, RZ, RZ, RZ ;  /* 0x000000ffff167224 */ /* 0x000fe400078e00ff */
[----:B------:R-:W-:Y:S01]  /*0210*/  IMAD.MOV.U32 R14, RZ, RZ, RZ ;  /* 0x000000ffff0e7224 */ /* 0x000fe200078e00ff */
[----:B------:R-:W-:-:S07]  /*0220*/  ISETP.NE.AND P0, PT, R23, RZ, PT ;  /* 0x000000ff1700720c */ /* 0x000fce0003f05270 */
[----:B------:R-:W-:Y:S06]  /*0230*/  @!P1 BRA `(.L_x_5) ;  /* 0x0000000400089947 */ /* 0x000fec0003800000 */
[----:B------:R-:W0:Y:S01]  /*0240*/  LDC.64 R4, c[0x0][0x380] ;  /* 0x0000e000ff047b82 */ /* 0x000e220000000a00 */
[----:B------:R-:W-:Y:S01]  /*0250*/  LOP3.LUT R14, R3, 0x7ffffff8, RZ, 0xc0, !PT ;  /* 0x7ffffff8030e7812 */ /* 0x000fe200078ec0ff */
[----:B------:R-:W-:Y:S01]  /*0260*/  BSSY.RECONVERGENT B0, `(.L_x_5) ;  /* 0x000003f000007945 */ /* 0x000fe20003800200 */
[----:B------:R-:W-:Y:S01]  /*0270*/  IMAD.MOV.U32 R22, RZ, RZ, RZ ;  /* 0x000000ffff167224 */ /* 0x000fe200078e00ff */
[----:B------:R-:W-:Y:S01]  /*0280*/  MOV R20, R17 ;  /* 0x0000001100147202 */ /* 0x000fe20000000f00 */
[----:B------:R-:W-:Y:S02]  /*0290*/  IMAD.MOV.U32 R15, RZ, RZ, R0 ;  /* 0x000000ffff0f7224 */ /* 0x000fe400078e0000 */
[----:B------:R-:W-:Y:S01]  /*02a0*/  IMAD.MOV R16, RZ, RZ, -R14 ;  /* 0x000000ffff107224 */ /* 0x000fe200078e0a0e */
[----:B0-----:R-:W-:-:S05]  /*02b0*/  IADD3 R4, P1, PT, R4, 0x10, RZ ;  /* 0x0000001004047810 */ /* 0x001fca0007f3e0ff */
[----:B------:R-:W-:-:S08]  /*02c0*/  IMAD.X R5, RZ, RZ, R5, P1 ;  /* 0x000000ffff057224 */ /* 0x000fd000008e0605 */
.L_x_6:
[----:B------:R-:W0:Y:S01]  /*02d0*/  LDC.64 R8, c[0x0][0x388] ;  /* 0x0000e200ff087b82 */ /* 0x000e220000000a00 */
[C---:B--2---:R-:W-:Y:S01]  /*02e0*/  R2UR UR4, R18.reuse ;  /* 0x00000000120472ca */ /* 0x044fe200000e0000 */
[----:B------:R-:W-:Y:S01]  /*02f0*/  IMAD.WIDE R6, R15, 0x4, R4 ;  /* 0x000000040f067825 */ /* 0x000fe200078e0204 */
[C---:B------:R-:W-:Y:S02]  /*0300*/  R2UR UR5, R19.reuse ;  /* 0x00000000130572ca */ /* 0x040fe400000e0000 */
[C---:B------:R-:W-:Y:S02]  /*0310*/  R2UR UR6, R18.reuse ;  /* 0x00000000120672ca */ /* 0x040fe400000e0000 */
[C---:B------:R-:W-:Y:S01]  /*0320*/  R2UR UR7, R19.reuse ;  /* 0x00000000130772ca */ /* 0x040fe200000e0000 */
[----:B------:R-:W1:Y:S01]  /*0330*/  LDC R21, c[0x0][0x39c] ;  /* 0x0000e700ff157b82 */ /* 0x000e620000000800 */
[----:B------:R-:W-:Y:S02]  /*0340*/  R2UR UR8, R18 ;  /* 0x00000000120872ca */ /* 0x000fe400000e0000 */
[----:B------:R-:W-:-:S02]  /*0350*/  R2UR UR9, R19 ;  /* 0x00000000130972ca */ /* 0x000fc400000e0000 */
[----:B------:R-:W-:Y:S02]  /*0360*/  R2UR UR10, R18 ;  /* 0x00000000120a72ca */ /* 0x000fe400000e0000 */
[----:B------:R-:W-:Y:S01]  /*0370*/  R2UR UR11, R19 ;  /* 0x00000000130b72ca */ /* 0x000fe200000e0000 */
[----:B------:R-:W2:Y:S04]  /*0380*/  LDG.E R29, desc[UR4][R6.64+-0x10] ;  /* 0xfffff004061d7981 */ /* 0x000ea8000c1e1900 */
[----:B------:R-:W3:Y:S01]  /*0390*/  LDG.E R26, desc[UR4][R6.64+-0x8] ;  /* 0xfffff804061a7981 */ /* 0x000ee2000c1e1900 */
[----:B0-----:R-:W-:-:S03]  /*03a0*/  IMAD.WIDE R8, R20, 0x4, R8 ;  /* 0x0000000414087825 */ /* 0x001fc600078e0208 */
[----:B------:R-:W4:Y:S04]  /*03b0*/  LDG.E R24, desc[UR8][R6.64+-0xc] ;  /* 0xfffff40806187981 */ /* 0x000f28000c1e1900 */
[----:B------:R0:W2:Y:S01]  /*03c0*/  LDG.E R28, desc[UR6][R8.64] ;  /* 0x00000006081c7981 */ /* 0x0000a2000c1e1900 */
[----:B-1----:R-:W-:-:S05]  /*03d0*/  IMAD.WIDE R10, R21, 0x4, R8 ;  /* 0x00000004150a7825 */ /* 0x002fca00078e0208 */
[----:B------:R1:W4:Y:S01]  /*03e0*/  LDG.E R25, desc[UR10][R10.64] ;  /* 0x0000000a0a197981 */ /* 0x000322000c1e1900 */
[----:B------:R-:W-:-:S05]  /*03f0*/  IMAD.WIDE R12, R21, 0x4, R10 ;  /* 0x00000004150c7825 */ /* 0x000fca00078e020a */
[----:B------:R5:W3:Y:S01]  /*0400*/  LDG.E R27, desc[UR6][R12.64] ;  /* 0x000000060c1b7981 */ /* 0x000ae2000c1e1900 */
[----:B0-----:R-:W-:Y:S01]  /*0410*/  IMAD.WIDE R8, R21, 0x4, R12 ;  /* 0x0000000415087825 */ /* 0x001fe200078e020c */
[C---:B------:R-:W-:Y:S02]  /*0420*/  R2UR UR12, R18.reuse ;  /* 0x00000000120c72ca */ /* 0x040fe400000e0000 */
[----:B------:R-:W-:Y:S01]  /*0430*/  R2UR UR13, R19 ;  /* 0x00000000130d72ca */ /* 0x000fe200000e0000 */
[----:B-1----:R-:W-:Y:S01]  /*0440*/  IMAD.WIDE R10, R21, 0x4, R8 ;  /* 0x00000004150a7825 */ /* 0x002fe200078e0208 */
[C---:B------:R-:W-:Y:S02]  /*0450*/  R2UR UR14, R18.reuse ;  /* 0x00000000120e72ca */ /* 0x040fe400000e0000 */
[----:B------:R-:W-:Y:S02]  /*0460*/  R2UR UR15, R19 ;  /* 0x00000000130f72ca */ /* 0x000fe400000e0000 */
[----:B------:R-:W-:Y:S01]  /*0470*/  R2UR UR18, R18 ;  /* 0x00000000121272ca */ /* 0x000fe200000e0000 */
[----:B-----5:R-:W-:Y:S01]  /*0480*/  IMAD.WIDE R12, R21, 0x4, R10 ;  /* 0x00000004150c7825 */ /* 0x020fe200078e020a */
[----:B------:R-:W-:-:S02]  /*0490*/  R2UR UR19, R19 ;  /* 0x00000000131372ca */ /* 0x000fc400000e0000 */
[----:B------:R-:W-:Y:S02]  /*04a0*/  R2UR UR16, R18 ;  /* 0x00000000121072ca */ /* 0x000fe400000e0000 */
[----:B------:R-:W-:Y:S01]  /*04b0*/  R2UR UR17, R19 ;  /* 0x00000000131172ca */ /* 0x000fe200000e0000 */
[----:B--2---:R-:W-:Y:S02]  /*04c0*/  FFMA R29, R29, R28, R22 ;  /* 0x0000001c1d1d7223 */ /* 0x004fe40000000016 */
[----:B------:R0:W2:Y:S04]  /*04d0*/  LDG.E R22, desc[UR6][R8.64] ;  /* 0x0000000608167981 */ /* 0x0000a8000c1e1900 */
[----:B------:R-:W5:Y:S01]  /*04e0*/  LDG.E R28, desc[UR14][R6.64+0x8] ;  /* 0x0000080e061c7981 */ /* 0x000f62000c1e1900 */
[----:B----4-:R-:W-:-:S03]  /*04f0*/  FFMA R29, R24, R25, R29 ;  /* 0x00000019181d7223 */ /* 0x010fc6000000001d */
[----:B------:R-:W2:Y:S01]  /*0500*/  LDG.E R25, desc[UR4][R6.64+-0x4] ;  /* 0xfffffc0406197981 */ /* 0x000ea2000c1e1900 */
[----:B0-----:R-:W-:-:S04]  /*0510*/  IMAD.WIDE R8, R21, 0x4, R12 ;  /* 0x0000000415087825 */ /* 0x001fc800078e020c */
[----:B---3--:R-:W-:Y:S01]  /*0520*/  FFMA R26, R26, R27, R29 ;  /* 0x0000001b1a1a7223 */ /* 0x008fe2000000001d */
[----:B------:R0:W3:Y:S04]  /*0530*/  LDG.E R24, desc[UR10][R10.64] ;  /* 0x0000000a0a187981 */ /* 0x0000e8000c1e1900 */
[----:B------:R-:W3:Y:S04]  /*0540*/  LDG.E R29, desc[UR8][R6.64] ;  /* 0x00000008061d7981 */ /* 0x000ee8000c1e1900 */
[----:B------:R-:W4:Y:S01]  /*0550*/  LDG.E R27, desc[UR12][R12.64] ;  /* 0x0000000c0c1b7981 */ /* 0x000f22000c1e1900 */
[----:B0-----:R-:W-:-:S06]  /*0560*/  IMAD.WIDE R10, R21, 0x4, R8 ;  /* 0x00000004150a7825 */ /* 0x001fcc00078e0208 */
[----:B------:R-:W5:Y:S04]  /*0570*/  LDG.E R10, desc[UR4][R10.64] ;  /* 0x000000040a0a7981 */ /* 0x000f68000c1e1900 */
[----:B------:R-:W4:Y:S04]  /*0580*/  LDG.E R12, desc[UR6][R6.64+0x4] ;  /* 0x00000406060c7981 */ /* 0x000f28000c1e1900 */
[----:B------:R-:W5:Y:S04]  /*0590*/  LDG.E R13, desc[UR18][R6.64+0xc] ;  /* 0x00000c12060d7981 */ /* 0x000f68000c1e1900 */
[----:B------:R-:W5:Y:S01]  /*05a0*/  LDG.E R7, desc[UR16][R8.64] ;  /* 0x0000001008077981 */ /* 0x000f62000c1e1900 */
[----:B------:R-:W-:-:S05]  /*05b0*/  VIADD R16, R16, 0x8 ;  /* 0x0000000810107836 */ /* 0x000fca0000000000 */
[----:B------:R-:W-:Y:S01]  /*05c0*/  ISETP.NE.AND P1, PT, R16, RZ, PT ;  /* 0x000000ff1000720c */ /* 0x000fe20003f25270 */
[----:B------:R-:W-:Y:S02]  /*05d0*/  IMAD R20, R21, 0x8, R20 ;  /* 0x0000000815147824 */ /* 0x000fe400078e0214 */
[----:B------:R-:W-:Y:S02]  /*05e0*/  VIADD R15, R15, 0x8 ;  /* 0x000000080f0f7836 */ /* 0x000fe40000000000 */
[----:B--2---:R-:W-:-:S04]  /*05f0*/  FFMA R22, R25, R22, R26 ;  /* 0x0000001619167223 */ /* 0x004fc8000000001a */
[----:B---3--:R-:W-:-:S04]  /*0600*/  FFMA R29, R29, R24, R22 ;  /* 0x000000181d1d7223 */ /* 0x008fc80000000016 */
[----:B----4-:R-:W-:-:S04]  /*0610*/  FFMA R27, R12, R27, R29 ;  /* 0x0000001b0c1b7223 */ /* 0x010fc8000000001d */
[----:B-----5:R-:W-:-:S04]  /*0620*/  FFMA R28, R28, R7, R27 ;  /* 0x000000071c1c7223 */ /* 0x020fc8000000001b */
[----:B------:R-:W-:Y:S01]  /*0630*/  FFMA R22, R13, R10, R28 ;  /* 0x0000000a0d167223 */ /* 0x000fe2000000001c */
[----:B------:R-:W-:Y:S06]  /*0640*/  @P1 BRA `(.L_x_6) ;  /* 0xfffffffc00201947 */ /* 0x000fec000383ffff */
[----:B------:R-:W-:Y:S05]  /*0650*/  BSYNC.RECONVERGENT B0 ;  /* 0x0000000000007941 */ /* 0x000fea0003800200 */
.L_x_5:
[----:B------:R-:W-:Y:S05]  /*0660*/  @!P0 BRA `(.L_x_4) ;  /* 0x0000000400488947 */ /* 0x000fea0003800000 */
[----:B------:R-:W-:Y:S02]  /*0670*/  ISETP.GE.U32.AND P0, PT, R23, 0x4, PT ;  /* 0x000000041700780c */ /* 0x000fe40003f06070 */
[----:B------:R-:W-:-:S04]  /*0680*/  LOP3.LUT R16, R3, 0x3, RZ, 0xc0, !PT ;  /* 0x0000000303107812 */ /* 0x000fc800078ec0ff */
[----:B------:R-:W-:-:S07]  /*0690*/  ISETP.NE.AND P1, PT, R16, RZ, PT ;  /* 0x000000ff1000720c */ /* 0x000fce0003f25270 */
[----:B------:R-:W-:Y:S06]  /*06a0*/  @!P0 BRA `(.L_x_7) ;  /* 0x0000000000948947 */ /* 0x000fec0003800000 */
[----:B------:R-:W0:Y:S01]  /*06b0*/  LDC R23, c[0x0][0x39c] ;  /* 0x0000e700ff177b82 */ /* 0x000e220000000800 */
[----:B--2---:R-:W-:Y:S01]  /*06c0*/  R2UR UR6, R18 ;  /* 0x00000000120672ca */ /* 0x004fe200000e0000 */
[----:B------:R-:W-:Y:S01]  /*06d0*/  IMAD.IADD R7, R0, 0x1, R14 ;  /* 0x0000000100077824 */ /* 0x000fe200078e020e */
[C---:B------:R-:W-:Y:S02]  /*06e0*/  R2UR UR7, R19.reuse ;  /* 0x00000000130772ca */ /* 0x040fe400000e0000 */
[C---:B------:R-:W-:Y:S02]  /*06f0*/  R2UR UR4, R18.reuse ;  /* 0x00000000120472ca */ /* 0x040fe400000e0000 */
[C---:B------:R-:W-:Y:S01]  /*0700*/  R2UR UR5, R19.reuse ;  /* 0x00000000130572ca */ /* 0x040fe200000e0000 */
[----:B------:R-:W1:Y:S01]  /*0710*/  LDC.64 R12, c[0x0][0x388] ;  /* 0x0000e200ff0c7b82 */ /* 0x000e620000000a00 */
[----:B------:R-:W-:Y:S02]  /*0720*/  R2UR UR10, R18 ;  /* 0x00000000120a72ca */ /* 0x000fe400000e0000 */
[----:B------:R-:W-:-:S02]  /*0730*/  R2UR UR11, R19 ;  /* 0x00000000130b72ca */ /* 0x000fc400000e0000 */
[C---:B------:R-:W-:Y:S02]  /*0740*/  R2UR UR8, R18.reuse ;  /* 0x00000000120872ca */ /* 0x040fe400000e0000 */
[C---:B------:R-:W-:Y:S01]  /*0750*/  R2UR UR9, R19.reuse ;  /* 0x00000000130972ca */ /* 0x040fe200000e0000 */
[----:B------:R-:W2:Y:S01]  /*0760*/  LDC.64 R4, c[0x0][0x380] ;  /* 0x0000e000ff047b82 */ /* 0x000ea20000000a00 */
[C---:B------:R-:W-:Y:S02]  /*0770*/  R2UR UR14, R18.reuse ;  /* 0x00000000120e72ca */ /* 0x040fe400000e0000 */
[C---:B------:R-:W-:Y:S02]  /*0780*/  R2UR UR15, R19.reuse ;  /* 0x00000000130f72ca */ /* 0x040fe400000e0000 */
[----:B------:R-:W-:Y:S02]  /*0790*/  R2UR UR12, R18 ;  /* 0x00000000120c72ca */ /* 0x000fe400000e0000 */
[----:B------:R-:W-:Y:S01]  /*07a0*/  R2UR UR13, R19 ;  /* 0x00000000130d72ca */ /* 0x000fe200000e0000 */
[----:B0-----:R-:W-:-:S04]  /*07b0*/  IMAD R9, R14, R23, R17 ;  /* 0x000000170e097224 */ /* 0x001fc800078e0211 */
[----:B-1----:R-:W-:Y:S01]  /*07c0*/  IMAD.WIDE R12, R9, 0x4, R12 ;  /* 0x00000004090c7825 */ /* 0x002fe200078e020c */
[----:B------:R-:W-:-:S03]  /*07d0*/  R2UR UR16, R18 ;  /* 0x00000000121072ca */ /* 0x000fc600000e0000 */
[----:B------:R-:W-:Y:S01]  /*07e0*/  IMAD.WIDE R10, R23, 0x4, R12 ;  /* 0x00000004170a7825 */ /* 0x000fe200078e020c */
[----:B------:R-:W-:Y:S01]  /*07f0*/  R2UR UR17, R19 ;  /* 0x00000000131172ca */ /* 0x000fe200000e0000 */
[----:B------:R-:W3:Y:S02]  /*0800*/  LDG.E R12, desc[UR6][R12.64] ;  /* 0x000000060c0c7981 */ /* 0x000ee4000c1e1900 */
[----:B--2---:R-:W-:-:S04]  /*0810*/  IMAD.WIDE R4, R7, 0x4, R4 ;  /* 0x0000000407047825 */ /* 0x004fc800078e0204 */
[C---:B------:R-:W-:Y:S01]  /*0820*/  IMAD.WIDE R6, R23.reuse, 0x4, R10 ;  /* 0x0000000417067825 */ /* 0x040fe200078e020a */
[----:B------:R-:W3:Y:S04]  /*0830*/  LDG.E R15, desc[UR4][R4.64] ;  /* 0x00000004040f7981 */ /* 0x000ee8000c1e1900 */
[----:B------:R-:W2:Y:S01]  /*0840*/  LDG.E R10, desc[UR10][R10.64] ;  /* 0x0000000a0a0a7981 */ /* 0x000ea2000c1e1900 */
[----:B------:R-:W-:-:S03]  /*0850*/  IMAD.WIDE R8, R23, 0x4, R6 ;  /* 0x0000000417087825 */ /* 0x000fc600078e0206 */
[----:B------:R-:W2:Y:S04]  /*0860*/  LDG.E R21, desc[UR8][R4.64+0x4] ;  /* 0x0000040804157981 */ /* 0x000ea8000c1e1900 */
[----:B------:R-:W4:Y:S04]  /*0870*/  LDG.E R20, desc[UR14][R6.64] ;  /* 0x0000000e06147981 */ /* 0x000f28000c1e1900 */
[----:B------:R-:W4:Y:S04]  /*0880*/  LDG.E R23, desc[UR12][R4.64+0x8] ;  /* 0x0000080c04177981 */ /* 0x000f28000c1e1900 */
[----:B------:R-:W5:Y:S04]  /*0890*/  LDG.E R25, desc[UR6][R4.64+0xc] ;  /* 0x00000c0604197981 */ /* 0x000f68000c1e1900 */
[----:B------:R-:W5:Y:S01]  /*08a0*/  LDG.E R8, desc[UR16][R8.64] ;  /* 0x0000001008087981 */ /* 0x000f62000c1e1900 */
[----:B------:R-:W-:Y:S01]  /*08b0*/  IADD3 R14, PT, PT, R14, 0x4, RZ ;  /* 0x000000040e0e7810 */ /* 0x000fe20007ffe0ff */
[----:B---3--:R-:W-:-:S04]  /*08c0*/  FFMA R12, R15, R12, R22 ;  /* 0x0000000c0f0c7223 */ /* 0x008fc80000000016 */
[----:B--2---:R-:W-:-:S04]  /*08d0*/  FFMA R12, R21, R10, R12 ;  /* 0x0000000a150c7223 */ /* 0x004fc8000000000c */
[----:B----4-:R-:W-:-:S04]  /*08e0*/  FFMA R12, R23, R20, R12 ;  /* 0x00000014170c7223 */ /* 0x010fc8000000000c */
[----:B-----5:R-:W-:-:S07]  /*08f0*/  FFMA R22, R25, R8, R12 ;  /* 0x0000000819167223 */ /* 0x020fce000000000c */
.L_x_7:
[----:B------:R-:W-:Y:S05]  /*0900*/  @!P1 BRA `(.L_x_4) ;  /* 0x0000000000a09947 */ /* 0x000fea0003800000 */
[----:B------:R-:W-:Y:S01]  /*0910*/  ISETP.NE.AND P0, PT, R16, 0x1, PT ;  /* 0x000000011000780c */ /* 0x000fe20003f05270 */
[----:B------:R-:W0:Y:S01]  /*0920*/  LDC.64 R12, c[0x0][0x388] ;  /* 0x0000e200ff0c7b82 */ /* 0x000e220000000a00 */
[----:B------:R-:W-:-:S04]  /*0930*/  LOP3.LUT R3, R3, 0x1, RZ, 0xc0, !PT ;  /* 0x0000000103037812 */ /* 0x000fc800078ec0ff */
[----:B------:R-:W-:-:S03]  /*0940*/  ISETP.NE.U32.AND P1, PT, R3, 0x1, PT ;  /* 0x000000010300780c */ /* 0x000fc60003f25070 */
[----:B------:R-:W1:Y:S04]  /*0950*/  LDC.64 R10, c[0x0][0x380] ;  /* 0x0000e000ff0a7b82 */ /* 0x000e680000000a00 */
[----:B--2---:R-:W-:Y:S01]  /*0960*/  @P0 R2UR UR6, R18 ;  /* 0x00000000120602ca */ /* 0x004fe200000e0000 */
[----:B------:R-:W-:Y:S01]  /*0970*/  @P0 IMAD.IADD R3, R0, 0x1, R14 ;  /* 0x0000000100030824 */ /* 0x000fe200078e020e */
[C---:B------:R-:W-:Y:S02]  /*0980*/  @P0 R2UR UR7, R19.reuse ;  /* 0x00000000130702ca */ /* 0x040fe400000e0000 */
[----:B------:R-:W2:Y:S01]  /*0990*/  @P0 LDC R9, c[0x0][0x39c] ;  /* 0x0000e700ff090b82 */ /* 0x000ea20000000800 */
[----:B------:R-:W-:Y:S02]  /*09a0*/  @P0 R2UR UR4, R18 ;  /* 0x00000000120402ca */ /* 0x000fe400000e0000 */
[----:B------:R-:W-:-:S02]  /*09b0*/  @P0 R2UR UR5, R19 ;  /* 0x00000000130502ca */ /* 0x000fc400000e0000 */
[C---:B------:R-:W-:Y:S02]  /*09c0*/  @P0 R2UR UR8, R18.reuse ;  /* 0x00000000120802ca */ /* 0x040fe400000e0000 */
[C---:B------:R-:W-:Y:S01]  /*09d0*/  @P0 R2UR UR9, R19.reuse ;  /* 0x00000000130902ca */ /* 0x040fe200000e0000 */
[----:B------:R-:W3:Y:S01]  /*09e0*/  @!P1 LDC R21, c[0x0][0x39c] ;  /* 0x0000e700ff159b82 */ /* 0x000ee20000000800 */
[C---:B------:R-:W-:Y:S02]  /*09f0*/  @P0 R2UR UR10, R18.reuse ;  /* 0x00000000120a02ca */ /* 0x040fe400000e0000 */
[C---:B------:R-:W-:Y:S02]  /*0a00*/  @P0 R2UR UR11, R19.reuse ;  /* 0x00000000130b02ca */ /* 0x040fe400000e0000 */
[C---:B------:R-:W-:Y:S02]  /*0a10*/  @!P1 R2UR UR12, R18.reuse ;  /* 0x00000000120c92ca */ /* 0x040fe400000e0000 */
[----:B------:R-:W-:Y:S01]  /*0a20*/  @!P1 R2UR UR13, R19 ;  /* 0x00000000130d92ca */ /* 0x000fe200000e0000 */
[----:B------:R-:W4:Y:S01]  /*0a30*/  LDC.64 R6, c[0x0][0x380] ;  /* 0x0000e000ff067b82 */ /* 0x000f220000000a00 */
[----:B-1----:R-:W-:Y:S01]  /*0a40*/  @P0 IMAD.WIDE R10, R3, 0x4, R10 ;  /* 0x00000004030a0825 */ /* 0x002fe200078e020a */
[----:B------:R-:W-:-:S02]  /*0a50*/  @!P1 R2UR UR14, R18 ;  /* 0x00000000120e92ca */ /* 0x000fc400000e0000 */
[----:B------:R-:W-:Y:S02]  /*0a60*/  @!P1 R2UR UR15, R19 ;  /* 0x00000000130f92ca */ /* 0x000fe400000e0000 */
[----:B------:R-:W5:Y:S02]  /*0a70*/  @P0 LDG.E R23, desc[UR4][R10.64] ;  /* 0x000000040a170981 */ /* 0x000f64000c1e1900 */
[----:B------:R-:W1:Y:S01]  /*0a80*/  LDC.64 R4, c[0x0][0x388] ;  /* 0x0000e200ff047b82 */ /* 0x000e620000000a00 */
[C---:B--2---:R-:W-:Y:S02]  /*0a90*/  @P0 IMAD R15, R14.reuse, R9, R17 ;  /* 0x000000090e0f0224 */ /* 0x044fe400078e0211 */
[----:B------:R-:W-:Y:S02]  /*0aa0*/  @P0 VIADD R14, R14, 0x2 ;  /* 0x000000020e0e0836 */ /* 0x000fe40000000000 */
[----:B0-----:R-:W-:-:S04]  /*0ab0*/  @P0 IMAD.WIDE R12, R15, 0x4, R12 ;  /* 0x000000040f0c0825 */ /* 0x001fc800078e020c */
[----:B------:R-:W-:Y:S01]  /*0ac0*/  @!P1 IMAD.IADD R15, R0, 0x1, R14 ;  /* 0x00000001000f9824 */ /* 0x000fe200078e020e */
[----:B------:R-:W5:Y:S01]  /*0ad0*/  @P0 LDG.E R3, desc[UR6][R12.64] ;  /* 0x000000060c030981 */ /* 0x000f62000c1e1900 */
[----:B------:R-:W-:-:S03]  /*0ae0*/  @P0 IMAD.WIDE R8, R9, 0x4, R12 ;  /* 0x0000000409080825 */ /* 0x000fc600078e020c */
[----:B------:R-:W2:Y:S01]  /*0af0*/  @P0 LDG.E R0, desc[UR8][R10.64+0x4] ;  /* 0x000004080a000981 */ /* 0x000ea2000c1e1900 */
[----:B---3--:R-:W-:Y:S02]  /*0b00*/  @!P1 IMAD R21, R14, R21, R17 ;  /* 0x000000150e159224 */ /* 0x008fe400078e0211 */
[----:B----4-:R-:W-:Y:S01]  /*0b10*/  @!P1 IMAD.WIDE R6, R15, 0x4, R6 ;  /* 0x000000040f069825 */ /* 0x010fe200078e0206 */
[----:B------:R-:W2:Y:S05]  /*0b20*/  @P0 LDG.E R8, desc[UR10][R8.64] ;  /* 0x0000000a08080981 */ /* 0x000eaa000c1e1900 */
[----:B------:R-:W3:Y:S01]  /*0b30*/  @!P1 LDG.E R7, desc[UR12][R6.64] ;  /* 0x0000000c06079981 */ /* 0x000ee2000c1e1900 */
[----:B-1----:R-:W-:-:S06]  /*0b40*/  @!P1 IMAD.WIDE R4, R21, 0x4, R4 ;  /* 0x0000000415049825 */ /* 0x002fcc00078e0204 */
[----:B------:R-:W3:Y:S01]  /*0b50*/  @!P1 LDG.E R4, desc[UR14][R4.64] ;  /* 0x0000000e04049981 */ /* 0x000ee2000c1e1900 */
[----:B-----5:R-:W-:-:S04]  /*0b60*/  @P0 FFMA R3, R23, R3, R22 ;  /* 0x0000000317030223 */ /* 0x020fc80000000016 */
[----:B--2---:R-:W-:-:S04]  /*0b70*/  @P0 FFMA R22, R0, R8, R3 ;  /* 0x0000000800160223 */ /* 0x004fc80000000003 */
[----:B---3--:R-:W-:-:S07]  /*0b80*/  @!P1 FFMA R22, R7, R4, R22 ;  /* 0x0000000407169223 */ /* 0x008fce0000000016 */
.L_x_4:
[----:B------:R-:W0:Y:S01]  /*0b90*/  LDC.64 R4, c[0x0][0x390] ;  /* 0x0000e400ff047b82 */ /* 0x000e220000000a00 */
[----:B------:R-:W1:Y:S01]  /*0ba0*/  LDCU UR4, c[0x0][0x39c] ;  /* 0x00007380ff0477ac */ /* 0x000e620008000800 */
[----:B--2---:R-:W-:Y:S02]  /*0bb0*/  R2UR UR6, R18 ;  /* 0x00000000120672ca */ /* 0x004fe400000e0000 */
[----:B------:R-:W-:Y:S01]  /*0bc0*/  R2UR UR7, R19 ;  /* 0x00000000130772ca */ /* 0x000fe200000e0000 */
[----:B-1----:R-:W-:-:S04]  /*0bd0*/  IMAD R3, R2, UR4, R17 ;  /* 0x0000000402037c24 */ /* 0x002fc8000f8e0211 */
[----:B0-----:R-:W-:-:S08]  /*0be0*/  IMAD.WIDE R2, R3, 0x4, R4 ;  /* 0x0000000403027825 */ /* 0x001fd000078e0204 */
[----:B------:R-:W-:Y:S01]  /*0bf0*/  STG.E desc[UR6][R2.64], R22 ;  /* 0x0000001602007986 */ /* 0x000fe2000c101906 */
[----:B------:R-:W-:Y:S05]  /*0c00*/  EXIT ;  /* 0x000000000000794d */ /* 0x000fea0003800000 */
.L_x_8:
        /* <DEDUP_REMOVED lines=15> */
.L_x_10:


//--------------------- .nv.global.init           --------------------------
	.section	.nv.global.init,"aw",@progbits
.nv.global.init:
	.type		$str,@object
	.size		$str,(.L_0 - $str)
$str:
        /*0000*/ 	.byte	0x62, 0x6c, 0x6f, 0x63, 0x6b, 0x44, 0x69, 0x6d, 0x2e, 0x78, 0x3a, 0x25, 0x64, 0x0a, 0x20, 0x62
        /*0010*/ 	.byte	0x6c, 0x6f, 0x63, 0x6b, 0x44, 0x69, 0x6d, 0x2e, 0x79, 0x3a, 0x25, 0x64, 0x0a, 0x20, 0x67, 0x72
        /*0020*/ 	.byte	0x69, 0x64, 0x44, 0x69, 0x6d, 0x2e, 0x78, 0x3a, 0x25, 0x64, 0x0a, 0x20, 0x67, 0x72, 0x69, 0x64
        /*0030*/ 	.byte	0x44, 0x69, 0x6d, 0x2e, 0x79, 0x3a, 0x25, 0x64, 0x0a, 0x00
.L_0:


//--------------------- .nv.shared._Z20matmul_kernel_sharedPKfS0_Pfiii --------------------------
	.section	.nv.shared._Z20matmul_kernel_sharedPKfS0_Pfiii,"aw",@nobits
	.sectionflags	@""
	.align	4
.nv.shared._Z20matmul_kernel_sharedPKfS0_Pfiii:
	.zero		9216


//--------------------- .nv.shared.reserved.0     --------------------------
	.section	.nv.shared.reserved.0,"aw",@nobits
	.weak		__nv_reservedSMEM_offset_0_alias
	.size		__nv_reservedSMEM_offset_0_alias, 0, 64
	.other		__nv_reservedSMEM_offset_0_alias,@"STO_CUDA_RESERVED_SHARED STV_DEFAULT"
__nv_reservedSMEM_offset_0_alias:
	.zero		0
	.zero		64


//--------------------- .nv.constant0._Z20matmul_kernel_sharedPKfS0_Pfiii --------------------------
	.section	.nv.constant0._Z20matmul_kernel_sharedPKfS0_Pfiii,"a",@progbits
	.sectionflags	@""
	.align	4
.nv.constant0._Z20matmul_kernel_sharedPKfS0_Pfiii:
	.zero		932


//--------------------- .nv.constant0._Z19matmul_kernel_basicPKfS0_Pfiii --------------------------
	.section	.nv.constant0._Z19matmul_kernel_basicPKfS0_Pfiii,"a",@progbits
	.sectionflags	@""
	.align	4
.nv.constant0._Z19matmul_kernel_basicPKfS0_Pfiii:
	.zero		932


//--------------------- SYMBOLS --------------------------

	.type		.nv.reservedSmem.offset0,@object
	.size		.nv.reservedSmem.offset0,0x4
	.type		.nv.reservedSmem.cap,@object
	.size		.nv.reservedSmem.cap,0x4
	.type		vprintf,@function
